	.headerflags	@"EF_CUDA_TEXMODE_UNIFIED EF_CUDA_64BIT_ADDRESS EF_CUDA_ACCELERATORS EF_CUDA_SM90 EF_CUDA_VIRTUAL_SM(EF_CUDA_SM90)"
	.elftype	@"ET_EXEC"


//--------------------- .nv.info                  --------------------------
	.section	.nv.info,"",@"SHT_CUDA_INFO"
	.align	4


	//----- nvinfo : EIATTR_REGCOUNT
	.align		4
        /*0000*/ 	.byte	0x04, 0x2f
        /*0002*/ 	.short	(.L_3 - .L_2)
	.align		4
.L_2:
        /*0004*/ 	.word	index@(triton_poi_fused_cat_1)
        /*0008*/ 	.word	0x00000036


	//----- nvinfo : EIATTR_MIN_STACK_SIZE
	.align		4
.L_3:
        /*000c*/ 	.byte	0x04, 0x12
        /*000e*/ 	.short	(.L_5 - .L_4)
	.align		4
.L_4:
        /*0010*/ 	.word	index@(triton_poi_fused_cat_1)
        /*0014*/ 	.word	0x00000000


	//----- nvinfo : EIATTR_FRAME_SIZE
	.align		4
.L_5:
        /*0018*/ 	.byte	0x04, 0x11
        /*001a*/ 	.short	(.L_7 - .L_6)
	.align		4
.L_6:
        /*001c*/ 	.word	index@(triton_poi_fused_cat_1)
        /*0020*/ 	.word	0x00000000


	//----- nvinfo : EIATTR_MIN_STACK_SIZE
	.align		4
.L_7:
        /*0024*/ 	.byte	0x04, 0x12
        /*0026*/ 	.short	(.L_9 - .L_8)
	.align		4
.L_8:
        /*0028*/ 	.word	index@(triton_poi_fused_cat_1)
        /*002c*/ 	.word	0x00000000
.L_9:


//--------------------- .nv.info.triton_poi_fused_cat_1 --------------------------
	.section	.nv.info.triton_poi_fused_cat_1,"",@"SHT_CUDA_INFO"
	.sectionflags	@""
	.align	4


	//----- nvinfo : EIATTR_CUDA_API_VERSION
	.align		4
        /*0000*/ 	.byte	0x04, 0x37
        /*0002*/ 	.short	(.L_11 - .L_10)
.L_10:
        /*0004*/ 	.word	0x0000007c


	//----- nvinfo : EIATTR_KPARAM_INFO
	.align		4
.L_11:
        /*0008*/ 	.byte	0x04, 0x17
        /*000a*/ 	.short	(.L_13 - .L_12)
.L_12:
        /*000c*/ 	.word	0x00000000
        /*0010*/ 	.short	0x001a
        /*0012*/ 	.short	0x00d0
        /*0014*/ 	.byte	0x00, 0xf0, 0x11, 0x00


	//----- nvinfo : EIATTR_KPARAM_INFO
	.align		4
.L_13:
        /*0018*/ 	.byte	0x04, 0x17
        /*001a*/ 	.short	(.L_15 - .L_14)
.L_14:
        /*001c*/ 	.word	0x00000000
        /*0020*/ 	.short	0x0019
        /*0022*/ 	.short	0x00c8
        /*0024*/ 	.byte	0x00, 0xf4, 0x21, 0x00


	//----- nvinfo : EIATTR_KPARAM_INFO
	.align		4
.L_15:
        /*0028*/ 	.byte	0x04, 0x17
        /*002a*/ 	.short	(.L_17 - .L_16)
.L_16:
        /*002c*/ 	.word	0x00000000
        /*0030*/ 	.short	0x0018
        /*0032*/ 	.short	0x00c0
        /*0034*/ 	.byte	0x00, 0xf4, 0x21, 0x00


	//----- nvinfo : EIATTR_KPARAM_INFO
	.align		4
.L_17:
        /*0038*/ 	.byte	0x04, 0x17
        /*003a*/ 	.short	(.L_19 - .L_18)
.L_18:
        /*003c*/ 	.word	0x00000000
        /*0040*/ 	.short	0x0017
        /*0042*/ 	.short	0x00b8
        /*0044*/ 	.byte	0x00, 0xf4, 0x21, 0x00


	//----- nvinfo : EIATTR_KPARAM_INFO
	.align		4
.L_19:
        /*0048*/ 	.byte	0x04, 0x17
        /*004a*/ 	.short	(.L_21 - .L_20)
.L_20:
        /*004c*/ 	.word	0x00000000
        /*0050*/ 	.short	0x0016
        /*0052*/ 	.short	0x00b0
        /*0054*/ 	.byte	0x00, 0xf4, 0x21, 0x00


	//----- nvinfo : EIATTR_KPARAM_INFO
	.align		4
.L_21:
        /*0058*/ 	.byte	0x04, 0x17
        /*005a*/ 	.short	(.L_23 - .L_22)
.L_22:
        /*005c*/ 	.word	0x00000000
        /*0060*/ 	.short	0x0015
        /*0062*/ 	.short	0x00a8
        /*0064*/ 	.byte	0x00, 0xf4, 0x21, 0x00


	//----- nvinfo : EIATTR_KPARAM_INFO
	.align		4
.L_23:
        /*0068*/ 	.byte	0x04, 0x17
        /*006a*/ 	.short	(.L_25 - .L_24)
.L_24:
        /*006c*/ 	.word	0x00000000
        /*0070*/ 	.short	0x0014
        /*0072*/ 	.short	0x00a0
        /*0074*/ 	.byte	0x00, 0xf4, 0x21, 0x00


	//----- nvinfo : EIATTR_KPARAM_INFO
	.align		4
.L_25:
        /*0078*/ 	.byte	0x04, 0x17
        /*007a*/ 	.short	(.L_27 - .L_26)
.L_26:
        /*007c*/ 	.word	0x00000000
        /*0080*/ 	.short	0x0013
        /*0082*/ 	.short	0x0098
        /*0084*/ 	.byte	0x00, 0xf4, 0x21, 0x00


	//----- nvinfo : EIATTR_KPARAM_INFO
	.align		4
.L_27:
        /*0088*/ 	.byte	0x04, 0x17
        /*008a*/ 	.short	(.L_29 - .L_28)
.L_28:
        /*008c*/ 	.word	0x00000000
        /*0090*/ 	.short	0x0012
        /*0092*/ 	.short	0x0090
        /*0094*/ 	.byte	0x00, 0xf4, 0x21, 0x00


	//----- nvinfo : EIATTR_KPARAM_INFO
	.align		4
.L_29:
        /*0098*/ 	.byte	0x04, 0x17
        /*009a*/ 	.short	(.L_31 - .L_30)
.L_30:
        /*009c*/ 	.word	0x00000000
        /*00a0*/ 	.short	0x0011
        /*00a2*/ 	.short	0x0088
        /*00a4*/ 	.byte	0x00, 0xf4, 0x21, 0x00


	//----- nvinfo : EIATTR_KPARAM_INFO
	.align		4
.L_31:
        /*00a8*/ 	.byte	0x04, 0x17
        /*00aa*/ 	.short	(.L_33 - .L_32)
.L_32:
        /*00ac*/ 	.word	0x00000000
        /*00b0*/ 	.short	0x0010
        /*00b2*/ 	.short	0x0080
        /*00b4*/ 	.byte	0x00, 0xf4, 0x21, 0x00


	//----- nvinfo : EIATTR_KPARAM_INFO
	.align		4
.L_33:
        /*00b8*/ 	.byte	0x04, 0x17
        /*00ba*/ 	.short	(.L_35 - .L_34)
.L_34:
        /*00bc*/ 	.word	0x00000000
        /*00c0*/ 	.short	0x000f
        /*00c2*/ 	.short	0x0078
        /*00c4*/ 	.byte	0x00, 0xf4, 0x21, 0x00


	//----- nvinfo : EIATTR_KPARAM_INFO
	.align		4
.L_35:
        /*00c8*/ 	.byte	0x04, 0x17
        /*00ca*/ 	.short	(.L_37 - .L_36)
.L_36:
        /*00cc*/ 	.word	0x00000000
        /*00d0*/ 	.short	0x000e
        /*00d2*/ 	.short	0x0070
        /*00d4*/ 	.byte	0x00, 0xf4, 0x21, 0x00


	//----- nvinfo : EIATTR_KPARAM_INFO
	.align		4
.L_37:
        /*00d8*/ 	.byte	0x04, 0x17
        /*00da*/ 	.short	(.L_39 - .L_38)
.L_38:
        /*00dc*/ 	.word	0x00000000
        /*00e0*/ 	.short	0x000d
        /*00e2*/ 	.short	0x0068
        /*00e4*/ 	.byte	0x00, 0xf4, 0x21, 0x00


	//----- nvinfo : EIATTR_KPARAM_INFO
	.align		4
.L_39:
        /*00e8*/ 	.byte	0x04, 0x17
        /*00ea*/ 	.short	(.L_41 - .L_40)
.L_40:
        /*00ec*/ 	.word	0x00000000
        /*00f0*/ 	.short	0x000c
        /*00f2*/ 	.short	0x0060
        /*00f4*/ 	.byte	0x00, 0xf4, 0x21, 0x00


	//----- nvinfo : EIATTR_KPARAM_INFO
	.align		4
.L_41:
        /*00f8*/ 	.byte	0x04, 0x17
        /*00fa*/ 	.short	(.L_43 - .L_42)
.L_42:
        /*00fc*/ 	.word	0x00000000
        /*0100*/ 	.short	0x000b
        /*0102*/ 	.short	0x0058
        /*0104*/ 	.byte	0x00, 0xf4, 0x21, 0x00


	//----- nvinfo : EIATTR_KPARAM_INFO
	.align		4
.L_43:
        /*0108*/ 	.byte	0x04, 0x17
        /*010a*/ 	.short	(.L_45 - .L_44)
.L_44:
        /*010c*/ 	.word	0x00000000
        /*0110*/ 	.short	0x000a
        /*0112*/ 	.short	0x0050
        /*0114*/ 	.byte	0x00, 0xf4, 0x21, 0x00


	//----- nvinfo : EIATTR_KPARAM_INFO
	.align		4
.L_45:
        /*0118*/ 	.byte	0x04, 0x17
        /*011a*/ 	.short	(.L_47 - .L_46)
.L_46:
        /*011c*/ 	.word	0x00000000
        /*0120*/ 	.short	0x0009
        /*0122*/ 	.short	0x0048
        /*0124*/ 	.byte	0x00, 0xf4, 0x21, 0x00


	//----- nvinfo : EIATTR_KPARAM_INFO
	.align		4
.L_47:
        /*0128*/ 	.byte	0x04, 0x17
        /*012a*/ 	.short	(.L_49 - .L_48)
.L_48:
        /*012c*/ 	.word	0x00000000
        /*0130*/ 	.short	0x0008
        /*0132*/ 	.short	0x0040
        /*0134*/ 	.byte	0x00, 0xf4, 0x21, 0x00


	//----- nvinfo : EIATTR_KPARAM_INFO
	.align		4
.L_49:
        /*0138*/ 	.byte	0x04, 0x17
        /*013a*/ 	.short	(.L_51 - .L_50)
.L_50:
        /*013c*/ 	.word	0x00000000
        /*0140*/ 	.short	0x0007
        /*0142*/ 	.short	0x0038
        /*0144*/ 	.byte	0x00, 0xf4, 0x21, 0x00


	//----- nvinfo : EIATTR_KPARAM_INFO
	.align		4
.L_51:
        /*0148*/ 	.byte	0x04, 0x17
        /*014a*/ 	.short	(.L_53 - .L_52)
.L_52:
        /*014c*/ 	.word	0x00000000
        /*0150*/ 	.short	0x0006
        /*0152*/ 	.short	0x0030
        /*0154*/ 	.byte	0x00, 0xf4, 0x21, 0x00


	//----- nvinfo : EIATTR_KPARAM_INFO
	.align		4
.L_53:
        /*0158*/ 	.byte	0x04, 0x17
        /*015a*/ 	.short	(.L_55 - .L_54)
.L_54:
        /*015c*/ 	.word	0x00000000
        /*0160*/ 	.short	0x0005
        /*0162*/ 	.short	0x0028
        /*0164*/ 	.byte	0x00, 0xf4, 0x21, 0x00


	//----- nvinfo : EIATTR_KPARAM_INFO
	.align		4
.L_55:
        /*0168*/ 	.byte	0x04, 0x17
        /*016a*/ 	.short	(.L_57 - .L_56)
.L_56:
        /*016c*/ 	.word	0x00000000
        /*0170*/ 	.short	0x0004
        /*0172*/ 	.short	0x0020
        /*0174*/ 	.byte	0x00, 0xf4, 0x21, 0x00


	//----- nvinfo : EIATTR_KPARAM_INFO
	.align		4
.L_57:
        /*0178*/ 	.byte	0x04, 0x17
        /*017a*/ 	.short	(.L_59 - .L_58)
.L_58:
        /*017c*/ 	.word	0x00000000
        /*0180*/ 	.short	0x0003
        /*0182*/ 	.short	0x0018
        /*0184*/ 	.byte	0x00, 0xf4, 0x21, 0x00


	//----- nvinfo : EIATTR_KPARAM_INFO
	.align		4
.L_59:
        /*0188*/ 	.byte	0x04, 0x17
        /*018a*/ 	.short	(.L_61 - .L_60)
.L_60:
        /*018c*/ 	.word	0x00000000
        /*0190*/ 	.short	0x0002
        /*0192*/ 	.short	0x0010
        /*0194*/ 	.byte	0x00, 0xf4, 0x21, 0x00


	//----- nvinfo : EIATTR_KPARAM_INFO
	.align		4
.L_61:
        /*0198*/ 	.byte	0x04, 0x17
        /*019a*/ 	.short	(.L_63 - .L_62)
.L_62:
        /*019c*/ 	.word	0x00000000
        /*01a0*/ 	.short	0x0001
        /*01a2*/ 	.short	0x0008
        /*01a4*/ 	.byte	0x00, 0xf4, 0x21, 0x00


	//----- nvinfo : EIATTR_KPARAM_INFO
	.align		4
.L_63:
        /*01a8*/ 	.byte	0x04, 0x17
        /*01aa*/ 	.short	(.L_65 - .L_64)
.L_64:
        /*01ac*/ 	.word	0x00000000
        /*01b0*/ 	.short	0x0000
        /*01b2*/ 	.short	0x0000
        /*01b4*/ 	.byte	0x00, 0xf4, 0x21, 0x00


	//----- nvinfo : EIATTR_SPARSE_MMA_MASK
	.align		4
.L_65:
        /*01b8*/ 	.byte	0x03, 0x50
        /*01ba*/ 	.short	0x0000


	//----- nvinfo : EIATTR_MAXREG_COUNT
	.align		4
        /*01bc*/ 	.byte	0x03, 0x1b
        /*01be*/ 	.short	0x00ff


	//----- nvinfo : EIATTR_EXIT_INSTR_OFFSETS
	.align		4
        /*01c0*/ 	.byte	0x04, 0x1c
        /*01c2*/ 	.short	(.L_67 - .L_66)


	//   ....[0]....
.L_66:
        /*01c4*/ 	.word	0x00001900


	//   ....[1]....
        /*01c8*/ 	.word	0x00001920


	//----- nvinfo : EIATTR_REQNTID
	.align		4
.L_67:
        /*01cc*/ 	.byte	0x04, 0x10
        /*01ce*/ 	.short	(.L_69 - .L_68)
.L_68:
        /*01d0*/ 	.word	0x00000080
        /*01d4*/ 	.word	0x00000001
        /*01d8*/ 	.word	0x00000001


	//----- nvinfo : EIATTR_CBANK_PARAM_SIZE
	.align		4
.L_69:
        /*01dc*/ 	.byte	0x03, 0x19
        /*01de*/ 	.short	0x00d4


	//----- nvinfo : EIATTR_PARAM_CBANK
	.align		4
        /*01e0*/ 	.byte	0x04, 0x0a
        /*01e2*/ 	.short	(.L_71 - .L_70)
	.align		4
.L_70:
        /*01e4*/ 	.word	index@(.nv.constant0.triton_poi_fused_cat_1)
        /*01e8*/ 	.short	0x0210
        /*01ea*/ 	.short	0x00d4


	//----- nvinfo : EIATTR_SW_WAR
	.align		4
.L_71:
        /*01ec*/ 	.byte	0x04, 0x36
        /*01ee*/ 	.short	(.L_73 - .L_72)
.L_72:
        /*01f0*/ 	.word	0x00000008
.L_73:


//--------------------- .nv.callgraph             --------------------------
	.section	.nv.callgraph,"",@"SHT_CUDA_CALLGRAPH"
	.align	4
	.sectionentsize	8
	.align		4
        /*0000*/ 	.word	0x00000000
	.align		4
        /*0004*/ 	.word	0xffffffff
	.align		4
        /*0008*/ 	.word	0x00000000
	.align		4
        /*000c*/ 	.word	0xfffffffe
	.align		4
        /*0010*/ 	.word	0x00000000
	.align		4
        /*0014*/ 	.word	0xfffffffd
	.align		4
        /*0018*/ 	.word	0x00000000
	.align		4
        /*001c*/ 	.word	0xfffffffc


//--------------------- .nv.constant4             --------------------------
	.section	.nv.constant4,"a",@progbits
	.align	8
	.align		8
.nv.constant4:
        /*0000*/ 	.dword	_$_str
	.align		8
        /*0008*/ 	.dword	_$_str_$_2


//--------------------- .text.triton_poi_fused_cat_1 --------------------------
	.section	.text.triton_poi_fused_cat_1,"ax",@progbits
	.align	128
        .global         triton_poi_fused_cat_1
        .type           triton_poi_fused_cat_1,@function
        .size           triton_poi_fused_cat_1,(.L_x_1 - triton_poi_fused_cat_1)
        .other          triton_poi_fused_cat_1,@"STO_CUDA_ENTRY STV_DEFAULT"
triton_poi_fused_cat_1:
.text.triton_poi_fused_cat_1:
[----:B------:R-:W0:Y:S01]  /*0000*/  LDC R1, c[0x0][0x28] ;  /* 0x00000a00ff017b82 */ /* 0x000e220000000800 */
[----:B------:R-:W1:Y:S01]  /*0010*/  S2R R0, SR_TID.X ;  /* 0x0000000000007919 */ /* 0x000e620000002100 */
[----:B------:R-:W-:Y:S01]  /*0020*/  ULDC.64 UR4, c[0x0][0x208] ;  /* 0x0000820000047ab9 */ /* 0x000fe20000000a00 */
[----:B------:R-:W2:Y:S01]  /*0030*/  S2R R3, SR_CTAID.X ;  /* 0x0000000000037919 */ /* 0x000ea20000002500 */
[----:B------:R-:W-:-:S04]  /*0040*/  IMAD.MOV.U32 R7, RZ, RZ, RZ ;  /* 0x000000ffff077224 */ /* 0x000fc800078e00ff */
[----:B------:R-:W3:Y:S01]  /*0050*/  LDC.64 R12, c[0x0][0x298] ;  /* 0x0000a600ff0c7b82 */ /* 0x000ee20000000a00 */
[----:B------:R-:W-:Y:S02]  /*0060*/  IMAD.MOV.U32 R20, RZ, RZ, RZ ;  /* 0x000000ffff147224 */ /* 0x000fe400078e00ff */
[----:B------:R-:W-:-:S05]  /*0070*/  IMAD.MOV.U32 R46, RZ, RZ, 0x3e800000 ;  /* 0x3e800000ff2e7424 */ /* 0x000fca00078e00ff */
[----:B------:R-:W4:Y:S08]  /*0080*/  LDC.64 R28, c[0x0][0x288] ;  /* 0x0000a200ff1c7b82 */ /* 0x000f300000000a00 */
[----:B------:R-:W5:Y:S01]  /*0090*/  LDC.64 R16, c[0x0][0x290] ;  /* 0x0000a400ff107b82 */ /* 0x000f620000000a00 */
[----:B------:R-:W-:Y:S02]  /*00a0*/  IMAD.MOV.U32 R14, RZ, RZ, RZ ;  /* 0x000000ffff0e7224 */ /* 0x000fe400078e00ff */
[----:B------:R-:W-:-:S05]  /*00b0*/  IMAD.MOV.U32 R11, RZ, RZ, RZ ;  /* 0x000000ffff0b7224 */ /* 0x000fca00078e00ff */
[----:B------:R-:W3:Y:S01]  /*00c0*/  LDC.64 R18, c[0x0][0x2a8] ;  /* 0x0000aa00ff127b82 */ /* 0x000ee20000000a00 */
[----:B-1----:R-:W-:-:S05]  /*00d0*/  IMAD.SHL.U32 R0, R0, 0x2, RZ ;  /* 0x0000000200007824 */ /* 0x002fca00078e00ff */
[----:B------:R-:W-:Y:S02]  /*00e0*/  LOP3.LUT R0, R0, 0xfe, RZ, 0xc0, !PT ;  /* 0x000000fe00007812 */ /* 0x000fe400078ec0ff */
[----:B------:R-:W1:Y:S03]  /*00f0*/  LDC.64 R22, c[0x0][0x2a0] ;  /* 0x0000a800ff167b82 */ /* 0x000e660000000a00 */
[----:B--2---:R-:W-:Y:S01]  /*0100*/  IMAD R4, R3, 0x100, R0 ;  /* 0x0000010003047824 */ /* 0x004fe200078e0200 */
[----:B------:R-:W-:Y:S01]  /*0110*/  CS2R R32, SRZ ;  /* 0x0000000000207805 */ /* 0x000fe2000001ff00 */
[----:B------:R-:W-:Y:S02]  /*0120*/  IMAD.MOV.U32 R34, RZ, RZ, RZ ;  /* 0x000000ffff227224 */ /* 0x000fe400078e00ff */
[----:B------:R-:W-:Y:S01]  /*0130*/  IMAD.MOV.U32 R36, RZ, RZ, 0x3e800000 ;  /* 0x3e800000ff247424 */ /* 0x000fe200078e00ff */
[----:B------:R-:W-:Y:S01]  /*0140*/  SHF.R.S32.HI R3, RZ, 0x1f, R4 ;  /* 0x0000001fff037819 */ /* 0x000fe20000011404 */
[----:B------:R-:W2:Y:S03]  /*0150*/  LDC.64 R44, c[0x0][0x250] ;  /* 0x00009400ff2c7b82 */ /* 0x000ea60000000a00 */
[----:B------:R-:W-:-:S04]  /*0160*/  LEA.HI R0, R3, R4, RZ, 0x4 ;  /* 0x0000000403007211 */ /* 0x000fc800078f20ff */
[----:B------:R-:W-:Y:S01]  /*0170*/  SHF.R.S32.HI R6, RZ, 0x4, R0 ;  /* 0x00000004ff067819 */ /* 0x000fe20000011400 */
[----:B------:R-:W1:Y:S04]  /*0180*/  LDC.64 R2, c[0x0][0x220] ;  /* 0x00008800ff027b82 */ /* 0x000e680000000a00 */
[----:B------:R-:W-:-:S05]  /*0190*/  IMAD.HI R5, R6, 0x66666667, RZ ;  /* 0x6666666706057827 */ /* 0x000fca00078e02ff */
[----:B------:R-:W-:-:S04]  /*01a0*/  SHF.R.U32.HI R8, RZ, 0x1f, R5 ;  /* 0x0000001fff087819 */ /* 0x000fc80000011605 */
[----:B------:R-:W-:Y:S02]  /*01b0*/  LEA.HI.SX32 R5, R5, R8, 0x1d ;  /* 0x0000000805057211 */ /* 0x000fe400078feaff */
[----:B------:R-:W2:Y:S03]  /*01c0*/  LDC.64 R8, c[0x0][0x2c0] ;  /* 0x0000b000ff087b82 */ /* 0x000ea60000000a00 */
[----:B------:R-:W-:Y:S02]  /*01d0*/  IMAD R6, R5, -0x14, R6 ;  /* 0xffffffec05067824 */ /* 0x000fe400078e0206 */
[----:B------:R-:W-:-:S03]  /*01e0*/  IMAD.MOV.U32 R5, RZ, RZ, RZ ;  /* 0x000000ffff057224 */ /* 0x000fc600078e00ff */
[C---:B------:R-:W-:Y:S01]  /*01f0*/  ISETP.GE.AND P0, PT, R6.reuse, 0x4, PT ;  /* 0x000000040600780c */ /* 0x040fe20003f06270 */
[----:B01----:R-:W-:-:S03]  /*0200*/  IMAD.WIDE R2, R6, 0x4, R2 ;  /* 0x0000000406027825 */ /* 0x003fc600078e0202 */
[----:B------:R-:W-:-:S13]  /*0210*/  ISETP.LT.AND P0, PT, R4, 0x500, !P0 ;  /* 0x000005000400780c */ /* 0x000fda0004701270 */
[----:B------:R-:W4:Y:S04]  /*0220*/  @P0 LDG.E.EL R5, desc[UR4][R2.64] ;  /* 0x0000000402050981 */ /* 0x000f28000c2e1900 */
[----:B------:R0:W5:Y:S01]  /*0230*/  @P0 LDG.E.EL R7, desc[UR4][R2.64] ;  /* 0x0000000402070981 */ /* 0x000162000c2e1900 */
[----:B------:R-:W-:Y:S01]  /*0240*/  ISETP.GT.AND P1, PT, R6, 0xf, PT ;  /* 0x0000000f0600780c */ /* 0x000fe20003f24270 */
[C---:B------:R-:W-:Y:S01]  /*0250*/  IMAD.HI R47, R4.reuse, 0x66666667, RZ ;  /* 0x66666667042f7827 */ /* 0x040fe200078e02ff */
[----:B------:R-:W-:Y:S02]  /*0260*/  P2R R24, PR, RZ, 0x1 ;  /* 0x00000001ff187803 */ /* 0x000fe40000000000 */
[----:B------:R-:W-:Y:S02]  /*0270*/  ISETP.LT.AND P3, PT, R4, 0x500, P1 ;  /* 0x000005000400780c */ /* 0x000fe40000f61270 */
[----:B------:R-:W-:-:S02]  /*0280*/  SHF.R.U32.HI R10, RZ, 0x1f, R47 ;  /* 0x0000001fff0a7819 */ /* 0x000fc4000001162f */
[----:B0-----:R-:W-:Y:S02]  /*0290*/  LOP3.LUT R3, R0, 0xfffffff0, RZ, 0xc0, !PT ;  /* 0xfffffff000037812 */ /* 0x001fe400078ec0ff */
[----:B------:R-:W-:Y:S02]  /*02a0*/  LEA.HI.SX32 R47, R47, R10, 0x19 ;  /* 0x0000000a2f2f7211 */ /* 0x000fe400078fcaff */
[----:B------:R-:W-:Y:S01]  /*02b0*/  LOP3.LUT R10, R6, 0xfffffffc, RZ, 0xc0, !PT ;  /* 0xfffffffc060a7812 */ /* 0x000fe200078ec0ff */
[----:B------:R-:W-:Y:S02]  /*02c0*/  IMAD.IADD R0, R4, 0x1, -R3 ;  /* 0x0000000104007824 */ /* 0x000fe400078e0a03 */
[----:B--2---:R-:W-:-:S04]  /*02d0*/  IMAD.WIDE R2, R6, 0x4, R8 ;  /* 0x0000000406027825 */ /* 0x004fc800078e0208 */
[----:B------:R-:W-:Y:S01]  /*02e0*/  IMAD R21, R47, 0x40, R0 ;  /* 0x000000402f157824 */ /* 0x000fe200078e0200 */
[----:B------:R-:W2:Y:S03]  /*02f0*/  @P3 LDG.E.EL R20, desc[UR4][R2.64+-0x40] ;  /* 0xffffc00402143981 */ /* 0x000ea6000c2e1900 */
[C---:B------:R-:W-:Y:S02]  /*0300*/  IMAD R21, R6.reuse, 0x10, R21 ;  /* 0x0000001006157824 */ /* 0x040fe400078e0215 */
[----:B---3--:R-:W-:Y:S01]  /*0310*/  IMAD.WIDE R30, R6, 0x4, R12 ;  /* 0x00000004061e7825 */ /* 0x008fe200078e020c */
[----:B------:R-:W-:Y:S02]  /*0320*/  CS2R R12, SRZ ;  /* 0x00000000000c7805 */ /* 0x000fe4000001ff00 */
[----:B----4-:R-:W-:Y:S02]  /*0330*/  SEL R5, R5, RZ, P0 ;  /* 0x000000ff05057207 */ /* 0x010fe40000000000 */
[----:B-----5:R-:W-:-:S03]  /*0340*/  SEL R7, R7, RZ, P0 ;  /* 0x000000ff07077207 */ /* 0x020fc60000000000 */
[----:B------:R-:W-:Y:S01]  /*0350*/  FADD R42, R5, 9.9999997473787516356e-06 ;  /* 0x3727c5ac052a7421 */ /* 0x000fe20000000000 */
[----:B------:R-:W-:Y:S02]  /*0360*/  VIADD R5, R21, 0xffffff40 ;  /* 0xffffff4015057836 */ /* 0x000fe40000000000 */
[----:B------:R-:W-:-:S03]  /*0370*/  FADD R7, R7, 9.9999997473787516356e-06 ;  /* 0x3727c5ac07077421 */ /* 0x000fc60000000000 */
[----:B------:R-:W0:Y:S08]  /*0380*/  MUFU.SQRT R42, R42 ;  /* 0x0000002a002a7308 */ /* 0x000e300000002000 */
[----:B------:R-:W1:Y:S01]  /*0390*/  MUFU.SQRT R41, R7 ;  /* 0x0000000700297308 */ /* 0x000e620000002000 */
[C---:B0-----:R-:W-:Y:S02]  /*03a0*/  FSETP.GT.AND P2, PT, R42.reuse, 8.50705917302346158658e+37, PT ;  /* 0x7e8000002a00780b */ /* 0x041fe40003f44000 */
[----:B------:R-:W-:-:S02]  /*03b0*/  FSETP.GEU.AND P1, PT, R42, 1.175494350822287508e-38, PT ;  /* 0x008000002a00780b */ /* 0x000fc40003f2e000 */
[----:B------:R-:W-:Y:S02]  /*03c0*/  FSEL R8, R46, 1, P2 ;  /* 0x3f8000002e087808 */ /* 0x000fe40001000000 */
[----:B-1----:R-:W-:-:S07]  /*03d0*/  FSETP.GT.AND P4, PT, R41, 8.50705917302346158658e+37, PT ;  /* 0x7e8000002900780b */ /* 0x002fce0003f84000 */
[----:B------:R-:W-:Y:S01]  /*03e0*/  @P2 FMUL R42, R42, 0.25 ;  /* 0x3e8000002a2a2820 */ /* 0x000fe20000400000 */
[----:B------:R-:W-:Y:S01]  /*03f0*/  ISETP.NE.AND P2, PT, R10, 0xc, PT ;  /* 0x0000000c0a00780c */ /* 0x000fe20003f45270 */
[----:B------:R-:W-:Y:S02]  /*0400*/  @!P1 FMUL R8, R8, 16777216 ;  /* 0x4b80000008089820 */ /* 0x000fe40000400000 */
[----:B------:R-:W-:Y:S01]  /*0410*/  @!P1 FMUL R42, R42, 16777216 ;  /* 0x4b8000002a2a9820 */ /* 0x000fe20000400000 */
[C---:B------:R-:W-:Y:S02]  /*0420*/  FSETP.GEU.AND P1, PT, R41.reuse, 1.175494350822287508e-38, PT ;  /* 0x008000002900780b */ /* 0x040fe40003f2e000 */
[----:B------:R-:W-:Y:S01]  /*0430*/  FSEL R15, R46, 1, P4 ;  /* 0x3f8000002e0f7808 */ /* 0x000fe20002000000 */
[----:B------:R-:W-:Y:S01]  /*0440*/  @P4 FMUL R41, R41, 0.25 ;  /* 0x3e80000029294820 */ /* 0x000fe20000400000 */
[----:B------:R-:W-:Y:S01]  /*0450*/  ISETP.LT.AND P4, PT, R4, 0x500, !P2 ;  /* 0x000005000400780c */ /* 0x000fe20005781270 */
[----:B------:R-:W-:-:S12]  /*0460*/  IMAD.WIDE R28, R5, 0x4, R28 ;  /* 0x00000004051c7825 */ /* 0x000fd800078e021c */
[----:B------:R-:W3:Y:S01]  /*0470*/  @P4 LDG.E.64 R12, desc[UR4][R28.64] ;  /* 0x000000041c0c4981 */ /* 0x000ee2000c1e1b00 */
[----:B--2---:R-:W-:-:S05]  /*0480*/  SEL R20, R20, RZ, P3 ;  /* 0x000000ff14147207 */ /* 0x004fca0001800000 */
[----:B------:R-:W-:-:S06]  /*0490*/  FADD R50, R20, 9.9999997473787516356e-06 ;  /* 0x3727c5ac14327421 */ /* 0x000fcc0000000000 */
[----:B------:R-:W0:Y:S01]  /*04a0*/  MUFU.SQRT R50, R50 ;  /* 0x0000003200327308 */ /* 0x000e220000002000 */
[----:B------:R-:W-:Y:S02]  /*04b0*/  IMAD.WIDE R26, R6, 0x4, R16 ;  /* 0x00000004061a7825 */ /* 0x000fe400078e0210 */
[----:B------:R-:W1:Y:S03]  /*04c0*/  LDC.64 R16, c[0x0][0x248] ;  /* 0x00009200ff107b82 */ /* 0x000e660000000a00 */
[----:B------:R-:W2:Y:S04]  /*04d0*/  @P4 LDG.E.EL R14, desc[UR4][R26.64+-0x30] ;  /* 0xffffd0041a0e4981 */ /* 0x000ea8000c2e1900 */
[----:B------:R4:W5:Y:S01]  /*04e0*/  @P4 LDG.E.EL R11, desc[UR4][R26.64+-0x30] ;  /* 0xffffd0041a0b4981 */ /* 0x000962000c2e1900 */
[----:B0-----:R-:W-:-:S04]  /*04f0*/  FSETP.GEU.AND P0, PT, R50, 1.175494350822287508e-38, PT ;  /* 0x008000003200780b */ /* 0x001fc80003f0e000 */
[----:B----4-:R-:W-:Y:S02]  /*0500*/  P2R R26, PR, RZ, 0x1 ;  /* 0x00000001ff1a7803 */ /* 0x010fe40000000000 */
[----:B------:R-:W-:-:S04]  /*0510*/  ISETP.NE.AND P0, PT, R10, 0x4, PT ;  /* 0x000000040a00780c */ /* 0x000fc80003f05270 */
[----:B------:R-:W-:Y:S01]  /*0520*/  ISETP.LT.AND P5, PT, R4, 0x500, !P0 ;  /* 0x000005000400780c */ /* 0x000fe200047a1270 */
[----:B-1----:R-:W-:Y:S01]  /*0530*/  IMAD.WIDE R16, R6, 0x4, R16 ;  /* 0x0000000406107825 */ /* 0x002fe200078e0210 */
[----:B---3--:R-:W-:-:S03]  /*0540*/  SEL R9, R12, RZ, P4 ;  /* 0x000000ff0c097207 */ /* 0x008fc60002000000 */
[----:B------:R-:W-:-:S08]  /*0550*/  IMAD.MOV.U32 R12, RZ, RZ, RZ ;  /* 0x000000ffff0c7224 */ /* 0x000fd000078e00ff */
[----:B------:R-:W3:Y:S01]  /*0560*/  @P5 LDG.E.EL R12, desc[UR4][R16.64+-0x10] ;  /* 0xfffff004100c5981 */ /* 0x000ee2000c2e1900 */
[----:B------:R-:W-:Y:S01]  /*0570*/  SEL R20, R13, RZ, P4 ;  /* 0x000000ff0d147207 */ /* 0x000fe20002000000 */
[----:B------:R-:W-:-:S05]  /*0580*/  IMAD.WIDE R18, R6, 0x4, R18 ;  /* 0x0000000406127825 */ /* 0x000fca00078e0212 */
[----:B------:R-:W4:Y:S01]  /*0590*/  @P4 LDG.E.EL R33, desc[UR4][R18.64+-0x30] ;  /* 0xffffd00412214981 */ /* 0x000f22000c2e1900 */
[----:B------:R-:W-:Y:S02]  /*05a0*/  IMAD.MOV.U32 R5, RZ, RZ, RZ ;  /* 0x000000ffff057224 */ /* 0x000fe400078e00ff */
[----:B------:R-:W-:Y:S01]  /*05b0*/  IMAD.MOV.U32 R7, RZ, RZ, RZ ;  /* 0x000000ffff077224 */ /* 0x000fe200078e00ff */
[----:B------:R4:W2:Y:S01]  /*05c0*/  @P4 LDG.E.EL R34, desc[UR4][R18.64+-0x30] ;  /* 0xffffd00412224981 */ /* 0x0008a2000c2e1900 */
[----:B------:R-:W-:-:S03]  /*05d0*/  IMAD.WIDE R22, R6, 0x4, R22 ;  /* 0x0000000406167825 */ /* 0x000fc600078e0216 */
[----:B------:R-:W2:Y:S04]  /*05e0*/  @P4 LDG.E.EL R5, desc[UR4][R30.64+-0x30] ;  /* 0xffffd0041e054981 */ /* 0x000ea8000c2e1900 */
[----:B------:R-:W2:Y:S04]  /*05f0*/  @P4 LDG.E.EL R7, desc[UR4][R22.64+-0x30] ;  /* 0xffffd00416074981 */ /* 0x000ea8000c2e1900 */
[----:B------:R2:W5:Y:S01]  /*0600*/  @P4 LDG.E.EL R32, desc[UR4][R22.64+-0x30] ;  /* 0xffffd00416204981 */ /* 0x000562000c2e1900 */
[----:B------:R-:W-:-:S06]  /*0610*/  IMAD.MOV.U32 R0, RZ, RZ, RZ ;  /* 0x000000ffff007224 */ /* 0x000fcc00078e00ff */
[----:B------:R-:W5:Y:S01]  /*0620*/  @P4 LDG.E.EL R0, desc[UR4][R30.64+-0x30] ;  /* 0xffffd0041e004981 */ /* 0x000f62000c2e1900 */
[----:B---3--:R-:W-:-:S05]  /*0630*/  SEL R12, R12, RZ, P5 ;  /* 0x000000ff0c0c7207 */ /* 0x008fca0002800000 */
[----:B------:R-:W-:Y:S01]  /*0640*/  FADD R13, R12, 9.9999997473787516356e-06 ;  /* 0x3727c5ac0c0d7421 */ /* 0x000fe20000000000 */
[----:B------:R-:W-:-:S06]  /*0650*/  IMAD.MOV.U32 R12, RZ, RZ, RZ ;  /* 0x000000ffff0c7224 */ /* 0x000fcc00078e00ff */
[----:B------:R0:W3:Y:S01]  /*0660*/  @P5 LDG.E.EL R12, desc[UR4][R16.64+-0x10] ;  /* 0xfffff004100c5981 */ /* 0x0000e2000c2e1900 */
[----:B----4-:R-:W-:Y:S01]  /*0670*/  SEL R18, R33, RZ, P4 ;  /* 0x000000ff21127207 */ /* 0x010fe20002000000 */
[----:B------:R-:W-:Y:S01]  /*0680*/  @!P1 FMUL R41, R41, 16777216 ;  /* 0x4b80000029299820 */ /* 0x000fe20000400000 */
[----:B------:R-:W-:Y:S01]  /*0690*/  @!P1 FMUL R15, R15, 16777216 ;  /* 0x4b8000000f0f9820 */ /* 0x000fe20000400000 */
[----:B------:R-:W1:Y:S01]  /*06a0*/  MUFU.SQRT R33, R13 ;  /* 0x0000000d00217308 */ /* 0x000e620000002000 */
[----:B------:R-:W-:Y:S02]  /*06b0*/  FSETP.GT.AND P1, PT, R50, 8.50705917302346158658e+37, PT ;  /* 0x7e8000003200780b */ /* 0x000fe40003f24000 */
[----:B--2---:R-:W-:Y:S02]  /*06c0*/  SEL R22, R5, RZ, P4 ;  /* 0x000000ff05167207 */ /* 0x004fe40002000000 */
[----:B------:R-:W-:Y:S02]  /*06d0*/  SEL R5, R7, RZ, P4 ;  /* 0x000000ff07057207 */ /* 0x000fe40002000000 */
[----:B-----5:R-:W-:-:S02]  /*06e0*/  SEL R7, R32, RZ, P4 ;  /* 0x000000ff20077207 */ /* 0x020fc40002000000 */
[----:B------:R-:W-:-:S05]  /*06f0*/  FSEL R48, R36, 1, P1 ;  /* 0x3f80000024307808 */ /* 0x000fca0000800000 */
[----:B------:R-:W-:Y:S01]  /*0700*/  @P1 FMUL R50, R50, 0.25 ;  /* 0x3e80000032321820 */ /* 0x000fe20000400000 */
[C---:B-1----:R-:W-:Y:S02]  /*0710*/  FSETP.GT.AND P1, PT, R33.reuse, 8.50705917302346158658e+37, PT ;  /* 0x7e8000002100780b */ /* 0x042fe40003f24000 */
[----:B------:R-:W-:Y:S02]  /*0720*/  FSETP.GEU.AND P0, PT, R33, 1.175494350822287508e-38, PT ;  /* 0x008000002100780b */ /* 0x000fe40003f0e000 */
[----:B------:R-:W-:Y:S02]  /*0730*/  P2R R28, PR, RZ, 0x20 ;  /* 0x00000020ff1c7803 */ /* 0x000fe40000000000 */
[----:B------:R-:W-:Y:S02]  /*0740*/  P2R R13, PR, RZ, 0x1 ;  /* 0x00000001ff0d7803 */ /* 0x000fe40000000000 */
[----:B------:R-:W-:-:S05]  /*0750*/  FSEL R39, R46, 1, P1 ;  /* 0x3f8000002e277808 */ /* 0x000fca0000800000 */
[----:B------:R-:W-:Y:S01]  /*0760*/  @P1 FMUL R33, R33, 0.25 ;  /* 0x3e80000021211820 */ /* 0x000fe20000400000 */
[----:B------:R-:W-:Y:S02]  /*0770*/  SEL R19, R0, RZ, P4 ;  /* 0x000000ff00137207 */ /* 0x000fe40002000000 */
[----:B------:R-:W-:Y:S02]  /*0780*/  SEL R14, R14, RZ, P4 ;  /* 0x000000ff0e0e7207 */ /* 0x000fe40002000000 */
[----:B------:R-:W-:Y:S02]  /*0790*/  SEL R11, R11, RZ, P4 ;  /* 0x000000ff0b0b7207 */ /* 0x000fe40002000000 */
[----:B------:R-:W-:Y:S01]  /*07a0*/  SEL R0, R34, RZ, P4 ;  /* 0x000000ff22007207 */ /* 0x000fe20002000000 */
[----:B0-----:R-:W-:Y:S01]  /*07b0*/  IMAD.MOV.U32 R16, RZ, RZ, RZ ;  /* 0x000000ffff107224 */ /* 0x001fe200078e00ff */
[----:B---3--:R-:W-:-:S05]  /*07c0*/  SEL R12, R12, RZ, P5 ;  /* 0x000000ff0c0c7207 */ /* 0x008fca0002800000 */
[----:B------:R-:W-:-:S04]  /*07d0*/  FADD R23, R12, 9.9999997473787516356e-06 ;  /* 0x3727c5ac0c177421 */ /* 0x000fc80000000000 */
[----:B------:R-:W0:Y:S02]  /*07e0*/  MUFU.SQRT R32, R23 ;  /* 0x0000001700207308 */ /* 0x000e240000002000 */
[C---:B0-----:R-:W-:Y:S02]  /*07f0*/  FSETP.GEU.AND P5, PT, R32.reuse, 1.175494350822287508e-38, PT ;  /* 0x008000002000780b */ /* 0x041fe40003fae000 */
[----:B------:R-:W-:Y:S02]  /*0800*/  FSETP.GT.AND P1, PT, R32, 8.50705917302346158658e+37, PT ;  /* 0x7e8000002000780b */ /* 0x000fe40003f24000 */
[----:B------:R-:W-:Y:S02]  /*0810*/  P2R R30, PR, RZ, 0x20 ;  /* 0x00000020ff1e7803 */ /* 0x000fe40000000000 */
[----:B------:R-:W-:Y:S02]  /*0820*/  ISETP.NE.AND P5, PT, R13, RZ, PT ;  /* 0x000000ff0d00720c */ /* 0x000fe40003fa5270 */
[----:B------:R-:W0:Y:S01]  /*0830*/  LDC.64 R12, c[0x0][0x270] ;  /* 0x00009c00ff0c7b82 */ /* 0x000e220000000a00 */
[----:B------:R-:W-:-:S06]  /*0840*/  FSEL R40, R46, 1, P1 ;  /* 0x3f8000002e287808 */ /* 0x000fcc0000800000 */
[----:B------:R-:W-:Y:S01]  /*0850*/  @P1 FMUL R32, R32, 0.25 ;  /* 0x3e80000020201820 */ /* 0x000fe20000400000 */
[----:B------:R-:W-:-:S04]  /*0860*/  ISETP.NE.AND P1, PT, R10, 0x8, PT ;  /* 0x000000080a00780c */ /* 0x000fc80003f25270 */
[----:B------:R-:W-:Y:S02]  /*0870*/  ISETP.LT.AND P4, PT, R4, 0x500, !P1 ;  /* 0x000005000400780c */ /* 0x000fe40004f81270 */
[----:B------:R-:W-:Y:S02]  /*0880*/  P2R R29, PR, RZ, 0x20 ;  /* 0x00000020ff1d7803 */ /* 0x000fe40000000000 */
[----:B------:R-:W-:Y:S01]  /*0890*/  ISETP.NE.AND P5, PT, R26, RZ, PT ;  /* 0x000000ff1a00720c */ /* 0x000fe20003fa5270 */
[----:B------:R-:W-:Y:S02]  /*08a0*/  IMAD.MOV.U32 R26, RZ, RZ, RZ ;  /* 0x000000ffff1a7224 */ /* 0x000fe400078e00ff */
[----:B0-----:R-:W-:-:S06]  /*08b0*/  IMAD.WIDE R12, R6, 0x4, R12 ;  /* 0x00000004060c7825 */ /* 0x001fcc00078e020c */
[----:B------:R-:W2:Y:S04]  /*08c0*/  @P4 LDG.E.EL R26, desc[UR4][R12.64+-0x20] ;  /* 0xffffe0040c1a4981 */ /* 0x000ea8000c2e1900 */
[----:B------:R0:W3:Y:S01]  /*08d0*/  @P4 LDG.E.EL R16, desc[UR4][R12.64+-0x20] ;  /* 0xffffe0040c104981 */ /* 0x0000e2000c2e1900 */
[----:B------:R-:W-:Y:S01]  /*08e0*/  FADD R19, R19, 9.9999997473787516356e-06 ;  /* 0x3727c5ac13137421 */ /* 0x000fe20000000000 */
[----:B------:R-:W-:Y:S01]  /*08f0*/  P2R R27, PR, RZ, 0x8 ;  /* 0x00000008ff1b7803 */ /* 0x000fe20000000000 */
[----:B------:R-:W-:-:S04]  /*0900*/  FADD R22, R22, 9.9999997473787516356e-06 ;  /* 0x3727c5ac16167421 */ /* 0x000fc80000000000 */
[----:B0-----:R-:W0:Y:S01]  /*0910*/  MUFU.SQRT R12, R22 ;  /* 0x00000016000c7308 */ /* 0x001e220000002000 */
[----:B------:R-:W-:Y:S02]  /*0920*/  P2R R25, PR, RZ, 0x4 ;  /* 0x00000004ff197803 */ /* 0x000fe40000000000 */
[----:B------:R-:W-:Y:S02]  /*0930*/  P2R R23, PR, RZ, 0x20 ;  /* 0x00000020ff177803 */ /* 0x000fe40000000000 */
[----:B0-----:R-:W-:-:S04]  /*0940*/  FSETP.GT.AND P5, PT, R12, 8.50705917302346158658e+37, PT ;  /* 0x7e8000000c00780b */ /* 0x001fc80003fa4000 */
[----:B------:R-:W-:Y:S01]  /*0950*/  FSEL R13, R36, 1, P5 ;  /* 0x3f800000240d7808 */ /* 0x000fe20002800000 */
[----:B------:R-:W-:Y:S01]  /*0960*/  FADD R9, R9, -R14 ;  /* 0x8000000e09097221 */ /* 0x000fe20000000000 */
[----:B------:R-:W-:Y:S01]  /*0970*/  FADD R11, R20, -R11 ;  /* 0x8000000b140b7221 */ /* 0x000fe20000000000 */
[----:B------:R-:W-:Y:S02]  /*0980*/  IMAD.MOV.U32 R20, RZ, RZ, RZ ;  /* 0x000000ffff147224 */ /* 0x000fe400078e00ff */
[----:B------:R-:W-:Y:S02]  /*0990*/  IMAD.MOV.U32 R38, RZ, RZ, RZ ;  /* 0x000000ffff267224 */ /* 0x000fe400078e00ff */
[----:B------:R-:W-:Y:S02]  /*09a0*/  IMAD.MOV.U32 R14, RZ, RZ, RZ ;  /* 0x000000ffff0e7224 */ /* 0x000fe400078e00ff */
[----:B------:R-:W-:Y:S02]  /*09b0*/  IMAD.MOV.U32 R37, RZ, RZ, RZ ;  /* 0x000000ffff257224 */ /* 0x000fe400078e00ff */
[----:B------:R-:W-:Y:S01]  /*09c0*/  IMAD.WIDE R44, R6, 0x4, R44 ;  /* 0x00000004062c7825 */ /* 0x000fe200078e022c */
[----:B--2---:R-:W-:-:S05]  /*09d0*/  SEL R17, R26, RZ, P4 ;  /* 0x000000ff1a117207 */ /* 0x004fca0002000000 */
[----:B------:R-:W-:-:S04]  /*09e0*/  FADD R17, R17, 9.9999997473787516356e-06 ;  /* 0x3727c5ac11117421 */ /* 0x000fc80000000000 */
[----:B------:R-:W0:Y:S01]  /*09f0*/  MUFU.SQRT R51, R17 ;  /* 0x0000001100337308 */ /* 0x000e220000002000 */
[----:B---3--:R-:W-:-:S05]  /*0a00*/  SEL R16, R16, RZ, P4 ;  /* 0x000000ff10107207 */ /* 0x008fca0002000000 */
[----:B------:R-:W-:-:S04]  /*0a10*/  FADD R16, R16, 9.9999997473787516356e-06 ;  /* 0x3727c5ac10107421 */ /* 0x000fc80000000000 */
[----:B------:R-:W1:Y:S01]  /*0a20*/  MUFU.SQRT R49, R16 ;  /* 0x0000001000317308 */ /* 0x000e620000002000 */
[C---:B0-----:R-:W-:Y:S02]  /*0a30*/  FSETP.GT.AND P6, PT, R51.reuse, 8.50705917302346158658e+37, PT ;  /* 0x7e8000003300780b */ /* 0x041fe40003fc4000 */
[----:B------:R-:W-:-:S05]  /*0a40*/  FSETP.GEU.AND P3, PT, R51, 1.175494350822287508e-38, PT ;  /* 0x008000003300780b */ /* 0x000fca0003f6e000 */
[----:B------:R-:W0:Y:S01]  /*0a50*/  MUFU.SQRT R17, R19 ;  /* 0x0000001300117308 */ /* 0x000e220000002000 */
[----:B------:R-:W-:-:S05]  /*0a60*/  FSEL R43, R46, 1, P6 ;  /* 0x3f8000002e2b7808 */ /* 0x000fca0003000000 */
[----:B------:R-:W-:Y:S01]  /*0a70*/  @P6 FMUL R51, R51, 0.25 ;  /* 0x3e80000033336820 */ /* 0x000fe20000400000 */
[C---:B-1----:R-:W-:Y:S02]  /*0a80*/  FSETP.GT.AND P6, PT, R49.reuse, 8.50705917302346158658e+37, PT ;  /* 0x7e8000003100780b */ /* 0x042fe40003fc4000 */
[----:B------:R-:W-:Y:S02]  /*0a90*/  FSETP.GEU.AND P2, PT, R49, 1.175494350822287508e-38, PT ;  /* 0x008000003100780b */ /* 0x000fe40003f4e000 */
[----:B------:R-:W-:-:S09]  /*0aa0*/  FSEL R46, R46, 1, P6 ;  /* 0x3f8000002e2e7808 */ /* 0x000fd20003000000 */
[----:B------:R-:W-:Y:S01]  /*0ab0*/  @P6 FMUL R49, R49, 0.25 ;  /* 0x3e80000031316820 */ /* 0x000fe20000400000 */
[C---:B0-----:R-:W-:Y:S02]  /*0ac0*/  FSETP.GT.AND P6, PT, R17.reuse, 8.50705917302346158658e+37, PT ;  /* 0x7e8000001100780b */ /* 0x041fe40003fc4000 */
[----:B------:R-:W-:Y:S02]  /*0ad0*/  FSETP.GEU.AND P0, PT, R17, 1.175494350822287508e-38, PT ;  /* 0x008000001100780b */ /* 0x000fe40003f0e000 */
[----:B------:R-:W-:-:S09]  /*0ae0*/  FSEL R34, R36, 1, P6 ;  /* 0x3f80000024227808 */ /* 0x000fd20003000000 */
[----:B------:R-:W-:Y:S01]  /*0af0*/  @P6 FMUL R17, R17, 0.25 ;  /* 0x3e80000011116820 */ /* 0x000fe20000400000 */
[C---:B------:R-:W-:Y:S01]  /*0b00*/  FSETP.GEU.AND P6, PT, R12.reuse, 1.175494350822287508e-38, PT ;  /* 0x008000000c00780b */ /* 0x040fe20003fce000 */
[----:B------:R-:W-:Y:S01]  /*0b10*/  @P5 FMUL R12, R12, 0.25 ;  /* 0x3e8000000c0c5820 */ /* 0x000fe20000400000 */
[----:B------:R-:W-:Y:S01]  /*0b20*/  ISETP.NE.AND P5, PT, R23, RZ, PT ;  /* 0x000000ff1700720c */ /* 0x000fe20003fa5270 */
[----:B------:R-:W-:Y:S01]  /*0b30*/  @!P0 FMUL R17, R17, 16777216 ;  /* 0x4b80000011118820 */ /* 0x000fe20000400000 */
[----:B------:R-:W-:Y:S01]  /*0b40*/  @!P3 FMUL R51, R51, 16777216 ;  /* 0x4b8000003333b820 */ /* 0x000fe20000400000 */
[----:B------:R-:W-:Y:S01]  /*0b50*/  @!P3 FMUL R43, R43, 16777216 ;  /* 0x4b8000002b2bb820 */ /* 0x000fe20000400000 */
[----:B------:R-:W-:Y:S01]  /*0b60*/  @!P0 FMUL R34, R34, 16777216 ;  /* 0x4b80000022228820 */ /* 0x000fe20000400000 */
[----:B------:R-:W-:Y:S01]  /*0b70*/  @!P2 FMUL R49, R49, 16777216 ;  /* 0x4b8000003131a820 */ /* 0x000fe20000400000 */
[----:B------:R-:W-:Y:S01]  /*0b80*/  @!P2 FMUL R46, R46, 16777216 ;  /* 0x4b8000002e2ea820 */ /* 0x000fe20000400000 */
[----:B------:R-:W0:Y:S06]  /*0b90*/  LDC.64 R22, c[0x0][0x230] ;  /* 0x00008c00ff167b82 */ /* 0x000e2c0000000a00 */
[----:B------:R-:W-:Y:S01]  /*0ba0*/  @!P5 FMUL R50, R50, 16777216 ;  /* 0x4b8000003232d820 */ /* 0x000fe20000400000 */
[----:B------:R-:W-:Y:S01]  /*0bb0*/  @!P5 FMUL R48, R48, 16777216 ;  /* 0x4b8000003030d820 */ /* 0x000fe20000400000 */
[----:B------:R-:W-:Y:S01]  /*0bc0*/  ISETP.NE.AND P5, PT, R29, RZ, PT ;  /* 0x000000ff1d00720c */ /* 0x000fe20003fa5270 */
[----:B------:R-:W1:Y:S01]  /*0bd0*/  MUFU.RCP R17, R17 ;  /* 0x0000001100117308 */ /* 0x000e620000001000 */
[----:B------:R-:W-:Y:S01]  /*0be0*/  @!P6 FMUL R12, R12, 16777216 ;  /* 0x4b8000000c0ce820 */ /* 0x000fe20000400000 */
[----:B------:R-:W-:-:S02]  /*0bf0*/  ISETP.NE.AND P3, PT, R27, RZ, PT ;  /* 0x000000ff1b00720c */ /* 0x000fc40003f65270 */
[----:B------:R-:W2:Y:S04]  /*0c00*/  LDC.64 R26, c[0x0][0x228] ;  /* 0x00008a00ff1a7b82 */ /* 0x000ea80000000a00 */
[----:B------:R-:W3:Y:S04]  /*0c10*/  MUFU.RCP R12, R12 ;  /* 0x0000000c000c7308 */ /* 0x000ee80000001000 */
[----:B------:R-:W-:Y:S01]  /*0c20*/  @!P5 FMUL R33, R33, 16777216 ;  /* 0x4b8000002121d820 */ /* 0x000fe20000400000 */
[----:B------:R-:W-:Y:S01]  /*0c30*/  @!P5 FMUL R39, R39, 16777216 ;  /* 0x4b8000002727d820 */ /* 0x000fe20000400000 */
[----:B------:R-:W-:Y:S01]  /*0c40*/  ISETP.NE.AND P5, PT, R30, RZ, PT ;  /* 0x000000ff1e00720c */ /* 0x000fe20003fa5270 */
[----:B-1----:R-:W-:Y:S01]  /*0c50*/  FMUL R34, R17, R34 ;  /* 0x0000002211227220 */ /* 0x002fe20000400000 */
[----:B------:R-:W-:Y:S01]  /*0c60*/  @!P6 FMUL R13, R13, 16777216 ;  /* 0x4b8000000d0de820 */ /* 0x000fe20000400000 */
[----:B------:R-:W-:Y:S01]  /*0c70*/  ISETP.NE.AND P0, PT, R24, RZ, PT ;  /* 0x000000ff1800720c */ /* 0x000fe20003f05270 */
[----:B------:R-:W1:Y:S01]  /*0c80*/  LDC.64 R30, c[0x0][0x258] ;  /* 0x00009600ff1e7b82 */ /* 0x000e620000000a00 */
[----:B------:R-:W-:Y:S01]  /*0c90*/  FMUL R9, R34, R9 ;  /* 0x0000000922097220 */ /* 0x000fe20000400000 */
[----:B---3--:R-:W-:-:S06]  /*0ca0*/  FMUL R16, R12, R13 ;  /* 0x0000000d0c107220 */ /* 0x008fcc0000400000 */
[----:B------:R-:W3:Y:S01]  /*0cb0*/  LDC.64 R34, c[0x0][0x240] ;  /* 0x00009000ff227b82 */ /* 0x000ee20000000a00 */
[----:B------:R-:W-:Y:S01]  /*0cc0*/  @!P5 FMUL R32, R32, 16777216 ;  /* 0x4b8000002020d820 */ /* 0x000fe20000400000 */
[----:B------:R-:W-:Y:S01]  /*0cd0*/  @!P5 FMUL R40, R40, 16777216 ;  /* 0x4b8000002828d820 */ /* 0x000fe20000400000 */
[----:B------:R-:W-:-:S05]  /*0ce0*/  ISETP.NE.AND P5, PT, R28, RZ, PT ;  /* 0x000000ff1c00720c */ /* 0x000fca0003fa5270 */
[----:B------:R-:W4:Y:S01]  /*0cf0*/  LDC.64 R28, c[0x0][0x218] ;  /* 0x00008600ff1c7b82 */ /* 0x000f220000000a00 */
[----:B------:R-:W-:Y:S01]  /*0d00*/  FMUL R11, R16, R11 ;  /* 0x0000000b100b7220 */ /* 0x000fe20000400000 */
[----:B------:R-:W-:Y:S01]  /*0d10*/  ISETP.NE.AND P2, PT, R25, RZ, PT ;  /* 0x000000ff1900720c */ /* 0x000fe20003f45270 */
[----:B------:R-:W-:Y:S01]  /*0d20*/  FFMA R18, R5, R9, R18 ;  /* 0x0000000905127223 */ /* 0x000fe20000000012 */
[----:B------:R-:W-:Y:S02]  /*0d30*/  IMAD.MOV.U32 R5, RZ, RZ, RZ ;  /* 0x000000ffff057224 */ /* 0x000fe400078e00ff */
[----:B------:R-:W-:Y:S02]  /*0d40*/  FFMA R13, R7, R11, R0 ;  /* 0x0000000b070d7223 */ /* 0x000fe40000000000 */
[----:B------:R-:W5:Y:S01]  /*0d50*/  LDC.64 R24, c[0x0][0x268] ;  /* 0x00009a00ff187b82 */ /* 0x000f620000000a00 */
[----:B------:R-:W-:Y:S02]  /*0d60*/  IMAD.MOV.U32 R11, RZ, RZ, RZ ;  /* 0x000000ffff0b7224 */ /* 0x000fe400078e00ff */
[----:B--2---:R-:W-:-:S05]  /*0d70*/  IMAD.WIDE R26, R6, 0x4, R26 ;  /* 0x00000004061a7825 */ /* 0x004fca00078e021a */
[----:B------:R-:W2:Y:S04]  /*0d80*/  @P0 LDG.E.EL R5, desc[UR4][R26.64] ;  /* 0x000000041a050981 */ /* 0x000ea8000c2e1900 */
[----:B------:R0:W2:Y:S01]  /*0d90*/  @P0 LDG.E.EL R11, desc[UR4][R26.64] ;  /* 0x000000041a0b0981 */ /* 0x0000a2000c2e1900 */
[----:B------:R-:W-:Y:S02]  /*0da0*/  IMAD.MOV.U32 R0, RZ, RZ, RZ ;  /* 0x000000ffff007224 */ /* 0x000fe400078e00ff */
[----:B------:R-:W-:Y:S01]  /*0db0*/  IMAD.MOV.U32 R12, RZ, RZ, RZ ;  /* 0x000000ffff0c7224 */ /* 0x000fe200078e00ff */
[----:B0-----:R-:W0:Y:S01]  /*0dc0*/  LDC.64 R26, c[0x0][0x280] ;  /* 0x0000a000ff1a7b82 */ /* 0x001e220000000a00 */
[----:B------:R-:W-:Y:S02]  /*0dd0*/  IMAD.MOV.U32 R17, RZ, RZ, RZ ;  /* 0x000000ffff117224 */ /* 0x000fe400078e00ff */
[----:B----4-:R-:W-:-:S04]  /*0de0*/  IMAD.WIDE R28, R6, 0x4, R28 ;  /* 0x00000004061c7825 */ /* 0x010fc800078e021c */
[----:B------:R-:W-:Y:S01]  /*0df0*/  IMAD.MOV.U32 R9, RZ, RZ, RZ ;  /* 0x000000ffff097224 */ /* 0x000fe200078e00ff */
[----:B------:R-:W4:Y:S01]  /*0e00*/  @P0 LDG.E.EL R0, desc[UR4][R28.64] ;  /* 0x000000041c000981 */ /* 0x000f22000c2e1900 */
[----:B---3--:R-:W-:-:S03]  /*0e10*/  IMAD.WIDE R34, R6, 0x4, R34 ;  /* 0x0000000406227825 */ /* 0x008fc600078e0222 */
[----:B------:R3:W2:Y:S01]  /*0e20*/  @P0 LDG.E.EL R12, desc[UR4][R28.64] ;  /* 0x000000041c0c0981 */ /* 0x0006a2000c2e1900 */
[----:B------:R-:W-:-:S03]  /*0e30*/  IMAD.MOV.U32 R7, RZ, RZ, RZ ;  /* 0x000000ffff077224 */ /* 0x000fc600078e00ff */
[----:B------:R1:W2:Y:S01]  /*0e40*/  @P3 LDG.E.EL R17, desc[UR4][R2.64+-0x40] ;  /* 0xffffc00402113981 */ /* 0x0002a2000c2e1900 */
[----:B------:R-:W-:-:S03]  /*0e50*/  IMAD.WIDE R22, R6, 0x4, R22 ;  /* 0x0000000406167825 */ /* 0x000fc600078e0216 */
[----:B------:R-:W4:Y:S01]  /*0e60*/  @P5 LDG.E.EL R20, desc[UR4][R34.64+-0x10] ;  /* 0xfffff00422145981 */ /* 0x000f22000c2e1900 */
[----:B---3--:R-:W3:Y:S03]  /*0e70*/  LDC.64 R28, c[0x0][0x278] ;  /* 0x00009e00ff1c7b82 */ /* 0x008ee60000000a00 */
[----:B------:R0:W4:Y:S01]  /*0e80*/  @P5 LDG.E.EL R9, desc[UR4][R34.64+-0x10] ;  /* 0xfffff00422095981 */ /* 0x000122000c2e1900 */
[C---:B-----5:R-:W-:Y:S01]  /*0e90*/  IMAD.WIDE R24, R6.reuse, 0x4, R24 ;  /* 0x0000000406187825 */ /* 0x060fe200078e0218 */
[----:B-1----:R-:W-:Y:S02]  /*0ea0*/  CS2R R2, SRZ ;  /* 0x0000000000027805 */ /* 0x002fe4000001ff00 */
[----:B------:R-:W5:Y:S01]  /*0eb0*/  @P0 LDG.E.EL R7, desc[UR4][R22.64] ;  /* 0x0000000416070981 */ /* 0x000f62000c2e1900 */
[----:B------:R-:W-:-:S03]  /*0ec0*/  IMAD.WIDE R30, R6, 0x4, R30 ;  /* 0x00000004061e7825 */ /* 0x000fc600078e021e */
[----:B------:R1:W4:Y:S01]  /*0ed0*/  @P0 LDG.E.EL R2, desc[UR4][R22.64] ;  /* 0x0000000416020981 */ /* 0x000322000c2e1900 */
[----:B0-----:R-:W-:-:S03]  /*0ee0*/  CS2R R34, SRZ ;  /* 0x0000000000227805 */ /* 0x001fc6000001ff00 */
[----:B------:R-:W4:Y:S04]  /*0ef0*/  @P4 LDG.E.EL R38, desc[UR4][R24.64+-0x20] ;  /* 0xffffe00418264981 */ /* 0x000f28000c2e1900 */
[----:B------:R0:W4:Y:S01]  /*0f00*/  @P4 LDG.E.EL R34, desc[UR4][R24.64+-0x20] ;  /* 0xffffe00418224981 */ /* 0x000122000c2e1900 */
[----:B-1----:R-:W-:Y:S01]  /*0f10*/  CS2R R22, SRZ ;  /* 0x0000000000167805 */ /* 0x002fe2000001ff00 */
[----:B------:R-:W-:Y:S02]  /*0f20*/  IMAD.MOV.U32 R19, RZ, RZ, RZ ;  /* 0x000000ffff137224 */ /* 0x000fe400078e00ff */
[----:B------:R-:W4:Y:S01]  /*0f30*/  @P5 LDG.E.EL R14, desc[UR4][R30.64+-0x10] ;  /* 0xfffff0041e0e5981 */ /* 0x000f22000c2e1900 */
[----:B------:R-:W-:-:S03]  /*0f40*/  IMAD.WIDE R26, R6, 0x4, R26 ;  /* 0x00000004061a7825 */ /* 0x000fc600078e021a */
[----:B------:R1:W5:Y:S01]  /*0f50*/  @P5 LDG.E.EL R23, desc[UR4][R30.64+-0x10] ;  /* 0xfffff0041e175981 */ /* 0x000362000c2e1900 */
[----:B0-----:R-:W0:Y:S03]  /*0f60*/  LDC.64 R24, c[0x0][0x2b8] ;  /* 0x0000ae00ff187b82 */ /* 0x001e260000000a00 */
[----:B------:R-:W5:Y:S04]  /*0f70*/  @P4 LDG.E.EL R37, desc[UR4][R26.64+-0x20] ;  /* 0xffffe0041a254981 */ /* 0x000f68000c2e1900 */
[----:B------:R3:W5:Y:S01]  /*0f80*/  @P4 LDG.E.EL R19, desc[UR4][R26.64+-0x20] ;  /* 0xffffe0041a134981 */ /* 0x000762000c2e1900 */
[----:B-1----:R-:W1:Y:S01]  /*0f90*/  MUFU.RCP R31, R42 ;  /* 0x0000002a001f7308 */ /* 0x002e620000001000 */
[----:B---3--:R-:W-:-:S02]  /*0fa0*/  IMAD.WIDE R28, R6, 0x4, R28 ;  /* 0x00000004061c7825 */ /* 0x008fc400078e021c */
[----:B------:R-:W3:Y:S04]  /*0fb0*/  @P5 LDG.E.EL R3, desc[UR4][R44.64+-0x10] ;  /* 0xfffff0042c035981 */ /* 0x000ee8000c2e1900 */
[----:B------:R-:W3:Y:S01]  /*0fc0*/  @P4 LDG.E.EL R22, desc[UR4][R28.64+-0x20] ;  /* 0xffffe0041c164981 */ /* 0x000ee2000c2e1900 */
[----:B------:R-:W0:Y:S01]  /*0fd0*/  MUFU.RCP R30, R41 ;  /* 0x00000029001e7308 */ /* 0x000e220000001000 */
[----:B------:R-:W0:Y:S02]  /*0fe0*/  LDC.64 R26, c[0x0][0x2c8] ;  /* 0x0000b200ff1a7b82 */ /* 0x000e240000000a00 */
[----:B------:R0:W3:Y:S01]  /*0ff0*/  @P4 LDG.E.EL R35, desc[UR4][R28.64+-0x20] ;  /* 0xffffe0041c234981 */ /* 0x0000e2000c2e1900 */
[----:B-1----:R-:W-:Y:S01]  /*1000*/  FMUL R8, R31, R8 ;  /* 0x000000081f087220 */ /* 0x002fe20000400000 */
[----:B0-----:R-:W-:-:S03]  /*1010*/  IMAD.WIDE R24, R6, 0x4, R24 ;  /* 0x0000000406187825 */ /* 0x001fc600078e0218 */
[----:B------:R-:W0:Y:S01]  /*1020*/  MUFU.RCP R28, R33 ;  /* 0x00000021001c7308 */ /* 0x000e220000001000 */
[----:B------:R-:W-:Y:S01]  /*1030*/  FMUL R15, R30, R15 ;  /* 0x0000000f1e0f7220 */ /* 0x000fe20000400000 */
[----:B------:R-:W-:Y:S01]  /*1040*/  CS2R R30, SRZ ;  /* 0x00000000001e7805 */ /* 0x000fe2000001ff00 */
[----:B------:R-:W-:-:S05]  /*1050*/  IMAD.MOV.U32 R42, RZ, RZ, RZ ;  /* 0x000000ffff2a7224 */ /* 0x000fca00078e00ff */
[----:B------:R-:W3:Y:S04]  /*1060*/  @P3 LDG.E.EL R31, desc[UR4][R24.64+-0x40] ;  /* 0xffffc004181f3981 */ /* 0x000ee8000c2e1900 */
[----:B------:R1:W3:Y:S01]  /*1070*/  @P3 LDG.E.EL R30, desc[UR4][R24.64+-0x40] ;  /* 0xffffc004181e3981 */ /* 0x0002e2000c2e1900 */
[----:B------:R-:W-:Y:S02]  /*1080*/  IMAD.MOV.U32 R41, RZ, RZ, RZ ;  /* 0x000000ffff297224 */ /* 0x000fe400078e00ff */
[----:B------:R-:W-:-:S04]  /*1090*/  IMAD.WIDE R26, R6, 0x4, R26 ;  /* 0x00000004061a7825 */ /* 0x000fc800078e021a */
[----:B0-----:R-:W-:Y:S01]  /*10a0*/  FMUL R39, R28, R39 ;  /* 0x000000271c277220 */ /* 0x001fe20000400000 */
[----:B-1----:R-:W0:Y:S01]  /*10b0*/  LDC.64 R24, c[0x0][0x2d0] ;  /* 0x0000b400ff187b82 */ /* 0x002e220000000a00 */
[----:B------:R1:W1:Y:S01]  /*10c0*/  MUFU.RCP R29, R32 ;  /* 0x00000020001d7308 */ /* 0x0002620000001000 */
[----:B------:R-:W3:Y:S04]  /*10d0*/  @P3 LDG.E.EL R42, desc[UR4][R26.64+-0x40] ;  /* 0xffffc0041a2a3981 */ /* 0x000ee8000c2e1900 */
[----:B------:R1:W3:Y:S03]  /*10e0*/  @P3 LDG.E.EL R41, desc[UR4][R26.64+-0x40] ;  /* 0xffffc0041a293981 */ /* 0x0002e6000c2e1900 */
[----:B------:R-:W1:Y:S01]  /*10f0*/  MUFU.RCP R28, R51 ;  /* 0x00000033001c7308 */ /* 0x000e620000001000 */
[----:B------:R-:W-:Y:S01]  /*1100*/  IMAD.MOV.U32 R16, RZ, RZ, RZ ;  /* 0x000000ffff107224 */ /* 0x000fe200078e00ff */
[----:B-1----:R-:W1:Y:S05]  /*1110*/  LDC.64 R32, c[0x0][0x260] ;  /* 0x00009800ff207b82 */ /* 0x002e6a0000000a00 */
[----:B------:R0:W3:Y:S03]  /*1120*/  @P5 LDG.E.EL R16, desc[UR4][R44.64+-0x10] ;  /* 0xfffff0042c105981 */ /* 0x0000e6000c2e1900 */
[----:B------:R-:W1:Y:S01]  /*1130*/  LDC.64 R26, c[0x0][0x238] ;  /* 0x00008e00ff1a7b82 */ /* 0x000e620000000a00 */
[----:B------:R-:W-:Y:S01]  /*1140*/  FMUL R40, R29, R40 ;  /* 0x000000281d287220 */ /* 0x000fe20000400000 */
[----:B------:R-:W-:Y:S01]  /*1150*/  FMUL R43, R28, R43 ;  /* 0x0000002b1c2b7220 */ /* 0x000fe20000400000 */
[----:B0-----:R-:W-:Y:S01]  /*1160*/  IMAD.WIDE R28, R6, 0x4, R24 ;  /* 0x00000004061c7825 */ /* 0x001fe200078e0218 */
[----:B------:R-:W-:-:S06]  /*1170*/  CS2R R44, SRZ ;  /* 0x00000000002c7805 */ /* 0x000fcc000001ff00 */
[----:B------:R-:W3:Y:S04]  /*1180*/  @P3 LDG.E.EL R44, desc[UR4][R28.64+-0x40] ;  /* 0xffffc0041c2c3981 */ /* 0x000ee8000c2e1900 */
[----:B------:R0:W3:Y:S02]  /*1190*/  @P3 LDG.E.EL R45, desc[UR4][R28.64+-0x40] ;  /* 0xffffc0041c2d3981 */ /* 0x0000e4000c2e1900 */
[----:B0-----:R-:W-:-:S04]  /*11a0*/  VIADD R29, R21, 0xffffffc0 ;  /* 0xffffffc0151d7836 */ /* 0x001fc80000000000 */
[----:B-1----:R-:W-:Y:S01]  /*11b0*/  IMAD.WIDE R26, R29, 0x4, R26 ;  /* 0x000000041d1a7825 */ /* 0x002fe200078e021a */
[----:B------:R-:W-:-:S06]  /*11c0*/  CS2R R28, SRZ ;  /* 0x00000000001c7805 */ /* 0x000fcc000001ff00 */
[----:B------:R-:W3:Y:S01]  /*11d0*/  @P5 LDG.E.64 R28, desc[UR4][R26.64] ;  /* 0x000000041a1c5981 */ /* 0x000ee2000c1e1b00 */
[----:B------:R-:W0:Y:S01]  /*11e0*/  MUFU.RCP R25, R50 ;  /* 0x0000003200197308 */ /* 0x000e220000001000 */
[----:B------:R-:W-:-:S04]  /*11f0*/  IMAD R24, R47, -0x140, R4 ;  /* 0xfffffec02f187824 */ /* 0x000fc800078e0204 */
[----:B------:R-:W-:Y:S02]  /*1200*/  IMAD R47, R47, 0x40, R24 ;  /* 0x000000402f2f7824 */ /* 0x000fe400078e0218 */
[----:B0-----:R-:W-:Y:S01]  /*1210*/  FMUL R48, R25, R48 ;  /* 0x0000003019307220 */ /* 0x001fe20000400000 */
[----:B------:R-:W-:-:S04]  /*1220*/  VIADD R25, R21, 0xffffff80 ;  /* 0xffffff8015197836 */ /* 0x000fc80000000000 */
[----:B------:R-:W-:Y:S01]  /*1230*/  IMAD.WIDE R32, R25, 0x4, R32 ;  /* 0x0000000419207825 */ /* 0x000fe200078e0220 */
[----:B------:R-:W-:-:S06]  /*1240*/  CS2R R24, SRZ ;  /* 0x0000000000187805 */ /* 0x000fcc000001ff00 */
[----:B------:R0:W3:Y:S01]  /*1250*/  @P4 LDG.E.64 R24, desc[UR4][R32.64] ;  /* 0x0000000420184981 */ /* 0x0000e2000c1e1b00 */
[----:B------:R-:W1:Y:S02]  /*1260*/  MUFU.RCP R49, R49 ;  /* 0x0000003100317308 */ /* 0x000e640000001000 */
[----:B-1----:R-:W-:Y:S01]  /*1270*/  FMUL R46, R49, R46 ;  /* 0x0000002e312e7220 */ /* 0x002fe20000400000 */
[----:B------:R-:W-:Y:S01]  /*1280*/  VIADD R21, R21, 0xffffff00 ;  /* 0xffffff0015157836 */ /* 0x000fe20000000000 */
[----:B--2---:R-:W-:-:S05]  /*1290*/  SEL R17, R17, RZ, P3 ;  /* 0x000000ff11117207 */ /* 0x004fca0001800000 */
[----:B------:R-:W-:-:S04]  /*12a0*/  FADD R17, R17, 9.9999997473787516356e-06 ;  /* 0x3727c5ac11117421 */ /* 0x000fc80000000000 */
[----:B0-----:R-:W0:Y:S01]  /*12b0*/  MUFU.SQRT R33, R17 ;  /* 0x0000001100217308 */ /* 0x001e220000002000 */
[----:B----4-:R-:W-:Y:S02]  /*12c0*/  SEL R14, R14, RZ, P5 ;  /* 0x000000ff0e0e7207 */ /* 0x010fe40002800000 */
[----:B-----5:R-:W-:Y:S02]  /*12d0*/  SEL R32, R23, RZ, P5 ;  /* 0x000000ff17207207 */ /* 0x020fe40002800000 */
[----:B0-----:R-:W-:Y:S02]  /*12e0*/  FSETP.GEU.AND P6, PT, R33, 1.175494350822287508e-38, PT ;  /* 0x008000002100780b */ /* 0x001fe40003fce000 */
[----:B---3--:R-:W-:Y:S02]  /*12f0*/  SEL R3, R3, RZ, P5 ;  /* 0x000000ff03037207 */ /* 0x008fe40002800000 */
[----:B------:R-:W-:Y:S02]  /*1300*/  SEL R23, R34, RZ, P4 ;  /* 0x000000ff22177207 */ /* 0x000fe40002000000 */
[----:B------:R-:W-:-:S02]  /*1310*/  SEL R34, R19, RZ, P4 ;  /* 0x000000ff13227207 */ /* 0x000fc40002000000 */
[----:B------:R-:W-:Y:S02]  /*1320*/  SEL R26, R22, RZ, P4 ;  /* 0x000000ff161a7207 */ /* 0x000fe40002000000 */
[----:B------:R-:W-:Y:S02]  /*1330*/  SEL R49, R29, RZ, P5 ;  /* 0x000000ff1d317207 */ /* 0x000fe40002800000 */
[----:B------:R-:W-:Y:S02]  /*1340*/  SEL R29, R20, RZ, P5 ;  /* 0x000000ff141d7207 */ /* 0x000fe40002800000 */
[----:B------:R-:W-:Y:S02]  /*1350*/  SEL R20, R9, RZ, P5 ;  /* 0x000000ff09147207 */ /* 0x000fe40002800000 */
[----:B------:R-:W-:Y:S02]  /*1360*/  SEL R28, R28, RZ, P5 ;  /* 0x000000ff1c1c7207 */ /* 0x000fe40002800000 */
[----:B------:R-:W-:-:S02]  /*1370*/  SEL R9, R16, RZ, P5 ;  /* 0x000000ff10097207 */ /* 0x000fc40002800000 */
[----:B------:R-:W-:Y:S02]  /*1380*/  FSETP.GT.AND P5, PT, R33, 8.50705917302346158658e+37, PT ;  /* 0x7e8000002100780b */ /* 0x000fe40003fa4000 */
[----:B------:R-:W-:-:S11]  /*1390*/  SEL R24, R24, RZ, P4 ;  /* 0x000000ff18187207 */ /* 0x000fd60002000000 */
[----:B------:R-:W-:Y:S01]  /*13a0*/  @P5 FMUL R33, R33, 0.25 ;  /* 0x3e80000021215820 */ /* 0x000fe20000400000 */
[----:B------:R-:W-:Y:S01]  /*13b0*/  FADD R49, R49, -R20 ;  /* 0x8000001431317221 */ /* 0x000fe20000000000 */
[----:B------:R-:W0:Y:S02]  /*13c0*/  LDC.64 R16, c[0x0][0x210] ;  /* 0x00008400ff107b82 */ /* 0x000e240000000a00 */
[----:B------:R-:W-:-:S04]  /*13d0*/  @!P6 FMUL R33, R33, 16777216 ;  /* 0x4b8000002121e820 */ /* 0x000fc80000400000 */
[----:B------:R-:W1:Y:S01]  /*13e0*/  MUFU.RCP R19, R33 ;  /* 0x0000002100137308 */ /* 0x000e620000001000 */
[----:B------:R-:W-:-:S05]  /*13f0*/  FSEL R36, R36, 1, P5 ;  /* 0x3f80000024247808 */ /* 0x000fca0002800000 */
[----:B------:R-:W-:-:S04]  /*1400*/  @!P6 FMUL R36, R36, 16777216 ;  /* 0x4b8000002424e820 */ /* 0x000fc80000400000 */
[----:B-1----:R-:W-:Y:S01]  /*1410*/  FMUL R19, R19, R36 ;  /* 0x0000002413137220 */ /* 0x002fe20000400000 */
[----:B------:R-:W-:Y:S02]  /*1420*/  FADD R36, R24, -R23 ;  /* 0x8000001718247221 */ /* 0x000fe40000000000 */
[----:B------:R-:W1:Y:S02]  /*1430*/  LDC.64 R22, c[0x0][0x2b0] ;  /* 0x0000ac00ff167b82 */ /* 0x000e640000000a00 */
[----:B-1----:R-:W-:Y:S01]  /*1440*/  IMAD.WIDE R22, R21, 0x4, R22 ;  /* 0x0000000415167825 */ /* 0x002fe200078e0216 */
[----:B------:R-:W-:-:S06]  /*1450*/  CS2R R20, SRZ ;  /* 0x0000000000147805 */ /* 0x000fcc000001ff00 */
[----:B------:R1:W2:Y:S01]  /*1460*/  @P3 LDG.E.64 R20, desc[UR4][R22.64] ;  /* 0x0000000416143981 */ /* 0x0002a2000c1e1b00 */
[----:B------:R-:W-:Y:S02]  /*1470*/  SEL R25, R25, RZ, P4 ;  /* 0x000000ff19197207 */ /* 0x000fe40002000000 */
[----:B------:R-:W-:-:S05]  /*1480*/  SEL R38, R38, RZ, P4 ;  /* 0x000000ff26267207 */ /* 0x000fca0002000000 */
[----:B------:R-:W-:Y:S01]  /*1490*/  FADD R27, R25, -R38 ;  /* 0x80000026191b7221 */ /* 0x000fe20000000000 */
[----:B0-----:R-:W-:Y:S01]  /*14a0*/  IMAD.WIDE R24, R47, 0x4, R16 ;  /* 0x000000042f187825 */ /* 0x001fe200078e0210 */
[----:B------:R-:W-:-:S06]  /*14b0*/  CS2R R16, SRZ ;  /* 0x0000000000107805 */ /* 0x000fcc000001ff00 */
[----:B------:R0:W3:Y:S01]  /*14c0*/  @P0 LDG.E.64 R16, desc[UR4][R24.64] ;  /* 0x0000000418100981 */ /* 0x0000e2000c1e1b00 */
[----:B------:R-:W-:Y:S02]  /*14d0*/  SEL R42, R42, RZ, P3 ;  /* 0x000000ff2a2a7207 */ /* 0x000fe40001800000 */
[----:B-1----:R-:W-:Y:S01]  /*14e0*/  SEL R23, R44, RZ, P3 ;  /* 0x000000ff2c177207 */ /* 0x002fe20001800000 */
[----:B------:R-:W-:Y:S01]  /*14f0*/  FMUL R40, R40, R49 ;  /* 0x0000003128287220 */ /* 0x000fe20000400000 */
[----:B------:R-:W-:Y:S02]  /*1500*/  SEL R22, R41, RZ, P3 ;  /* 0x000000ff29167207 */ /* 0x000fe40001800000 */
[----:B------:R-:W-:Y:S02]  /*1510*/  SEL R45, R45, RZ, P3 ;  /* 0x000000ff2d2d7207 */ /* 0x000fe40001800000 */
[----:B0-----:R-:W-:Y:S01]  /*1520*/  SEL R25, R30, RZ, P3 ;  /* 0x000000ff1e197207 */ /* 0x001fe20001800000 */
[----:B------:R-:W-:Y:S01]  /*1530*/  FFMA R9, R9, R40, R14 ;  /* 0x0000002809097223 */ /* 0x000fe2000000000e */
[----:B------:R-:W-:Y:S01]  /*1540*/  SEL R14, R12, RZ, P0 ;  /* 0x000000ff0c0e7207 */ /* 0x000fe20000000000 */
[----:B------:R-:W-:Y:S01]  /*1550*/  FMUL R27, R46, R27 ;  /* 0x0000001b2e1b7220 */ /* 0x000fe20000400000 */
[----:B------:R-:W-:Y:S01]  /*1560*/  SEL R35, R35, RZ, P4 ;  /* 0x000000ff23237207 */ /* 0x000fe20002000000 */
[----:B------:R-:W-:Y:S01]  /*1570*/  FMUL R36, R43, R36 ;  /* 0x000000242b247220 */ /* 0x000fe20000400000 */
[----:B------:R-:W-:Y:S01]  /*1580*/  SEL R37, R37, RZ, P4 ;  /* 0x000000ff25257207 */ /* 0x000fe20002000000 */
[----:B------:R-:W-:Y:S01]  /*1590*/  FADD R28, R28, -R29 ;  /* 0x8000001d1c1c7221 */ /* 0x000fe20000000000 */
[----:B------:R-:W-:Y:S01]  /*15a0*/  ISETP.GT.AND P5, PT, R6, 0xf, PT ;  /* 0x0000000f0600780c */ /* 0x000fe20003fa4270 */
[----:B------:R-:W-:-:S02]  /*15b0*/  FFMA R34, R35, R27, R34 ;  /* 0x0000001b23227223 */ /* 0x000fc40000000022 */
[----:B------:R-:W-:Y:S01]  /*15c0*/  FFMA R26, R26, R36, R37 ;  /* 0x000000241a1a7223 */ /* 0x000fe20000000025 */
[----:B------:R-:W-:Y:S01]  /*15d0*/  FMUL R28, R39, R28 ;  /* 0x0000001c271c7220 */ /* 0x000fe20000400000 */
[----:B------:R-:W-:Y:S02]  /*15e0*/  SEL R5, R5, RZ, P0 ;  /* 0x000000ff05057207 */ /* 0x000fe40000000000 */
[----:B------:R-:W-:Y:S01]  /*15f0*/  SEL R2, R2, RZ, P0 ;  /* 0x000000ff02027207 */ /* 0x000fe20000000000 */
[----:B------:R-:W-:Y:S01]  /*1600*/  FFMA R3, R3, R28, R32 ;  /* 0x0000001c03037223 */ /* 0x000fe20000000020 */
[----:B------:R-:W-:Y:S02]  /*1610*/  SEL R11, R11, RZ, P0 ;  /* 0x000000ff0b0b7207 */ /* 0x000fe40000000000 */
[----:B--2---:R-:W-:Y:S02]  /*1620*/  SEL R24, R21, RZ, P3 ;  /* 0x000000ff15187207 */ /* 0x004fe40001800000 */
[----:B------:R-:W-:-:S02]  /*1630*/  SEL R20, R20, RZ, P3 ;  /* 0x000000ff14147207 */ /* 0x000fc40001800000 */
[----:B------:R-:W-:-:S05]  /*1640*/  SEL R21, R31, RZ, P3 ;  /* 0x000000ff1f157207 */ /* 0x000fca0001800000 */
[----:B------:R-:W-:-:S04]  /*1650*/  FADD R21, R20, -R21 ;  /* 0x8000001514157221 */ /* 0x000fc80000000000 */
[----:B------:R-:W-:Y:S01]  /*1660*/  FMUL R21, R48, R21 ;  /* 0x0000001530157220 */ /* 0x000fe20000400000 */
[----:B------:R-:W-:Y:S01]  /*1670*/  FSETP.GEU.AND P3, PT, R18, RZ, PT ;  /* 0x000000ff1200720b */ /* 0x000fe20003f6e000 */
[----:B------:R-:W-:Y:S02]  /*1680*/  FADD R20, R24, -R25 ;  /* 0x8000001918147221 */ /* 0x000fe40000000000 */
[----:B------:R-:W-:Y:S01]  /*1690*/  FFMA R21, R42, R21, R23 ;  /* 0x000000152a157223 */ /* 0x000fe20000000017 */
[----:B------:R-:W-:Y:S01]  /*16a0*/  FSEL R12, R18, RZ, P3 ;  /* 0x000000ff120c7208 */ /* 0x000fe20001800000 */
[----:B------:R-:W-:-:S03]  /*16b0*/  FMUL R20, R19, R20 ;  /* 0x0000001413147220 */ /* 0x000fc60000400000 */
[----:B------:R-:W-:Y:S01]  /*16c0*/  FSETP.GEU.AND P3, PT, R21, RZ, PT ;  /* 0x000000ff1500720b */ /* 0x000fe20003f6e000 */
[----:B------:R-:W-:-:S03]  /*16d0*/  FFMA R20, R22, R20, R45 ;  /* 0x0000001416147223 */ /* 0x000fc6000000002d */
[----:B------:R-:W-:Y:S02]  /*16e0*/  FSEL R21, R21, RZ, P3 ;  /* 0x000000ff15157208 */ /* 0x000fe40001800000 */
[----:B------:R-:W-:-:S04]  /*16f0*/  FSETP.GEU.AND P3, PT, R13, RZ, PT ;  /* 0x000000ff0d00720b */ /* 0x000fc80003f6e000 */
[----:B------:R-:W-:Y:S02]  /*1700*/  FSEL R13, R13, RZ, P3 ;  /* 0x000000ff0d0d7208 */ /* 0x000fe40001800000 */
[----:B------:R-:W-:Y:S02]  /*1710*/  FSETP.GEU.AND P3, PT, R20, RZ, PT ;  /* 0x000000ff1400720b */ /* 0x000fe40003f6e000 */
[----:B---3--:R-:W-:Y:S02]  /*1720*/  SEL R16, R16, RZ, P0 ;  /* 0x000000ff10107207 */ /* 0x008fe40000000000 */
[----:B------:R-:W-:Y:S02]  /*1730*/  SEL R19, R0, RZ, P0 ;  /* 0x000000ff00137207 */ /* 0x000fe40000000000 */
[----:B------:R-:W-:Y:S02]  /*1740*/  FSEL R20, R20, RZ, P3 ;  /* 0x000000ff14147208 */ /* 0x000fe40001800000 */
[----:B------:R-:W-:Y:S01]  /*1750*/  SEL R17, R17, RZ, P0 ;  /* 0x000000ff11117207 */ /* 0x000fe20000000000 */
[----:B------:R-:W-:Y:S01]  /*1760*/  FADD R19, R16, -R19 ;  /* 0x8000001310137221 */ /* 0x000fe20000000000 */
[----:B------:R-:W-:-:S02]  /*1770*/  @P2 FSEL R12, R21, RZ, P5 ;  /* 0x000000ff150c2208 */ /* 0x000fc40002800000 */
[----:B------:R-:W-:Y:S02]  /*1780*/  @P2 FSEL R13, R20, RZ, P5 ;  /* 0x000000ff140d2208 */ /* 0x000fe40002800000 */
[----:B------:R-:W-:Y:S01]  /*1790*/  ISETP.NE.AND P5, PT, R10, 0x4, PT ;  /* 0x000000040a00780c */ /* 0x000fe20003fa5270 */
[----:B------:R-:W-:Y:S01]  /*17a0*/  FADD R0, R17, -R14 ;  /* 0x8000000e11007221 */ /* 0x000fe20000000000 */
[----:B------:R-:W-:Y:S01]  /*17b0*/  FMUL R8, R8, R19 ;  /* 0x0000001308087220 */ /* 0x000fe20000400000 */
[----:B------:R-:W0:Y:S01]  /*17c0*/  LDC.64 R16, c[0x0][0x2d8] ;  /* 0x0000b600ff107b82 */ /* 0x000e220000000a00 */
[----:B------:R-:W-:Y:S02]  /*17d0*/  FSETP.GEU.AND P2, PT, R26, RZ, PT ;  /* 0x000000ff1a00720b */ /* 0x000fe40003f4e000 */
[----:B------:R-:W-:Y:S01]  /*17e0*/  FSETP.GEU.AND P3, PT, R34, RZ, PT ;  /* 0x000000ff2200720b */ /* 0x000fe20003f6e000 */
[----:B------:R-:W-:Y:S01]  /*17f0*/  FFMA R8, R5, R8, R2 ;  /* 0x0000000805087223 */ /* 0x000fe20000000002 */
[----:B------:R-:W-:-:S02]  /*1800*/  SEL R2, R7, RZ, P0 ;  /* 0x000000ff07027207 */ /* 0x000fc40000000000 */
[----:B------:R-:W-:Y:S02]  /*1810*/  @!P1 FSEL R12, R26, RZ, P2 ;  /* 0x000000ff1a0c9208 */ /* 0x000fe40001000000 */
[----:B------:R-:W-:Y:S02]  /*1820*/  @!P1 FSEL R13, R34, RZ, P3 ;  /* 0x000000ff220d9208 */ /* 0x000fe40001800000 */
[----:B------:R-:W-:Y:S02]  /*1830*/  FSETP.GEU.AND P0, PT, R3, RZ, PT ;  /* 0x000000ff0300720b */ /* 0x000fe40003f0e000 */
[----:B------:R-:W-:Y:S02]  /*1840*/  FSETP.GEU.AND P1, PT, R9, RZ, PT ;  /* 0x000000ff0900720b */ /* 0x000fe40003f2e000 */
[----:B------:R-:W-:Y:S01]  /*1850*/  ISETP.GE.AND P2, PT, R4, 0x500, PT ;  /* 0x000005000400780c */ /* 0x000fe20003f46270 */
[----:B------:R-:W-:Y:S01]  /*1860*/  FMUL R0, R15, R0 ;  /* 0x000000000f007220 */ /* 0x000fe20000400000 */
[----:B------:R-:W-:-:S02]  /*1870*/  @!P5 FSEL R12, R3, RZ, P0 ;  /* 0x000000ff030cd208 */ /* 0x000fc40000000000 */
[----:B------:R-:W-:Y:S02]  /*1880*/  @!P5 FSEL R13, R9, RZ, P1 ;  /* 0x000000ff090dd208 */ /* 0x000fe40000800000 */
[----:B------:R-:W-:Y:S01]  /*1890*/  ISETP.GE.AND P5, PT, R6, 0x4, PT ;  /* 0x000000040600780c */ /* 0x000fe20003fa6270 */
[----:B------:R-:W-:Y:S01]  /*18a0*/  FFMA R0, R11, R0, R2 ;  /* 0x000000000b007223 */ /* 0x000fe20000000002 */
[----:B------:R-:W-:-:S04]  /*18b0*/  FSETP.GEU.AND P0, PT, R8, RZ, PT ;  /* 0x000000ff0800720b */ /* 0x000fc80003f0e000 */
[----:B------:R-:W-:Y:S01]  /*18c0*/  FSETP.GEU.AND P1, PT, R0, RZ, PT ;  /* 0x000000ff0000720b */ /* 0x000fe20003f2e000 */
[----:B0-----:R-:W-:-:S06]  /*18d0*/  IMAD.WIDE R16, R4, 0x4, R16 ;  /* 0x0000000404107825 */ /* 0x001fcc00078e0210 */
[----:B------:R-:W-:Y:S02]  /*18e0*/  @!P5 FSEL R12, R8, RZ, P0 ;  /* 0x000000ff080cd208 */ /* 0x000fe40000000000 */
[----:B------:R-:W-:Y:S01]  /*18f0*/  @!P5 FSEL R13, R0, RZ, P1 ;  /* 0x000000ff000dd208 */ /* 0x000fe20000800000 */
[----:B------:R-:W-:Y:S06]  /*1900*/  @P2 EXIT ;  /* 0x000000000000294d */ /* 0x000fec0003800000 */
[----:B------:R-:W-:Y:S01]  /*1910*/  STG.E.64 desc[UR4][R16.64], R12 ;  /* 0x0000000c10007986 */ /* 0x000fe2000c101b04 */
[----:B------:R-:W-:Y:S05]  /*1920*/  EXIT ;  /* 0x000000000000794d */ /* 0x000fea0003800000 */
.L_x_0:
[----:B------:R-:W-:-:S00]  /*1930*/  BRA `(.L_x_0) ;  /* 0xfffffffc00fc7947 */ /* 0x000fc0000383ffff */
[----:B------:R-:W-:-:S00]  /*1940*/  NOP ;  /* 0x0000000000007918 */ /* 0x000fc00000000000 */
        /* <DEDUP_REMOVED lines=11> */
.L_x_1:


//--------------------- .nv.global.init           --------------------------
	.section	.nv.global.init,"aw",@progbits
.nv.global.init:
	.type		_$_str,@object
	.size		_$_str,(_$_str_$_2 - _$_str)
_$_str:
        /*0000*/ 	.byte	0x5f, 0x5f, 0x43, 0x55, 0x44, 0x41, 0x5f, 0x46, 0x54, 0x5a, 0x00
	.type		_$_str_$_2,@object
	.size		_$_str_$_2,(.L_1 - _$_str_$_2)
_$_str_$_2:
        /*000b*/ 	.byte	0x5f, 0x5f, 0x43, 0x55, 0x44, 0x41, 0x5f, 0x50, 0x52, 0x45, 0x43, 0x5f, 0x53, 0x51, 0x52, 0x54
        /*001b*/ 	.byte	0x00
.L_1:


//--------------------- .nv.constant0.triton_poi_fused_cat_1 --------------------------
	.section	.nv.constant0.triton_poi_fused_cat_1,"a",@progbits
	.sectionflags	@""
	.align	4
.nv.constant0.triton_poi_fused_cat_1:
	.zero		740
